//
// Generated by NVIDIA NVVM Compiler
//
// Compiler Build ID: CL-36424714
// Cuda compilation tools, release 13.0, V13.0.88
// Based on NVVM 20.0.0
//

.version 9.0
.target sm_100
.address_size 64

	// .globl	_Z10initializePii

.visible .entry _Z10initializePii(
	.param .u64 .ptr .align 1 _Z10initializePii_param_0,
	.param .u32 _Z10initializePii_param_1
)
{
	.reg .pred 	%p<2>;
	.reg .b32 	%r<7>;
	.reg .b64 	%rd<5>;

	ld.param.u64 	%rd1, [_Z10initializePii_param_0];
	ld.param.u32 	%r2, [_Z10initializePii_param_1];
	mov.u32 	%r3, %ctaid.x;
	mov.u32 	%r4, %ntid.x;
	mov.u32 	%r5, %tid.x;
	mad.lo.s32 	%r1, %r3, %r4, %r5;
	setp.ge.s32 	%p1, %r1, %r2;
	@%p1 bra 	$L__BB0_2;
	cvta.to.global.u64 	%rd2, %rd1;
	mul.wide.s32 	%rd3, %r1, 4;
	add.s64 	%rd4, %rd2, %rd3;
	mov.b32 	%r6, 0;
	st.global.u32 	[%rd4], %r6;
$L__BB0_2:
	ret;

}
	// .globl	_Z17accumulate_bucketPiS_i
.visible .entry _Z17accumulate_bucketPiS_i(
	.param .u64 .ptr .align 1 _Z17accumulate_bucketPiS_i_param_0,
	.param .u64 .ptr .align 1 _Z17accumulate_bucketPiS_i_param_1,
	.param .u32 _Z17accumulate_bucketPiS_i_param_2
)
{
	.reg .pred 	%p<2>;
	.reg .b32 	%r<8>;
	.reg .b64 	%rd<9>;

	ld.param.u64 	%rd1, [_Z17accumulate_bucketPiS_i_param_0];
	ld.param.u64 	%rd2, [_Z17accumulate_bucketPiS_i_param_1];
	ld.param.u32 	%r2, [_Z17accumulate_bucketPiS_i_param_2];
	mov.u32 	%r3, %ctaid.x;
	mov.u32 	%r4, %ntid.x;
	mov.u32 	%r5, %tid.x;
	mad.lo.s32 	%r1, %r3, %r4, %r5;
	setp.ge.s32 	%p1, %r1, %r2;
	@%p1 bra 	$L__BB1_2;
	cvta.to.global.u64 	%rd3, %rd2;
	cvta.to.global.u64 	%rd4, %rd1;
	mul.wide.s32 	%rd5, %r1, 4;
	add.s64 	%rd6, %rd3, %rd5;
	ld.global.u32 	%r6, [%rd6];
	mul.wide.s32 	%rd7, %r6, 4;
	add.s64 	%rd8, %rd4, %rd7;
	atom.global.add.u32 	%r7, [%rd8], 1;
$L__BB1_2:
	ret;

}
	// .globl	_Z14accumulate_keyPiS_ii
.visible .entry _Z14accumulate_keyPiS_ii(
	.param .u64 .ptr .align 1 _Z14accumulate_keyPiS_ii_param_0,
	.param .u64 .ptr .align 1 _Z14accumulate_keyPiS_ii_param_1,
	.param .u32 _Z14accumulate_keyPiS_ii_param_2,
	.param .u32 _Z14accumulate_keyPiS_ii_param_3
)
{
	.reg .pred 	%p<6>;
	.reg .b32 	%r<15>;
	.reg .b64 	%rd<9>;

	ld.param.u64 	%rd2, [_Z14accumulate_keyPiS_ii_param_0];
	ld.param.u64 	%rd3, [_Z14accumulate_keyPiS_ii_param_1];
	ld.param.u32 	%r6, [_Z14accumulate_keyPiS_ii_param_2];
	ld.param.u32 	%r7, [_Z14accumulate_keyPiS_ii_param_3];
	mov.u32 	%r8, %ctaid.x;
	mov.u32 	%r9, %ntid.x;
	mov.u32 	%r10, %tid.x;
	mad.lo.s32 	%r1, %r8, %r9, %r10;
	setp.ge.s32 	%p1, %r1, %r7;
	setp.lt.s32 	%p2, %r6, 1;
	or.pred  	%p3, %p1, %p2;
	@%p3 bra 	$L__BB2_5;
	cvta.to.global.u64 	%rd1, %rd2;
	mov.b32 	%r13, 0;
	mov.u32 	%r14, %r13;
$L__BB2_2:
	mul.wide.u32 	%rd4, %r13, 4;
	add.s64 	%rd5, %rd1, %rd4;
	ld.global.u32 	%r12, [%rd5];
	add.s32 	%r14, %r12, %r14;
	setp.ge.s32 	%p4, %r1, %r14;
	@%p4 bra 	$L__BB2_4;
	cvta.to.global.u64 	%rd6, %rd3;
	mul.wide.s32 	%rd7, %r1, 4;
	add.s64 	%rd8, %rd6, %rd7;
	st.global.u32 	[%rd8], %r13;
	bra.uni 	$L__BB2_5;
$L__BB2_4:
	add.s32 	%r13, %r13, 1;
	setp.ne.s32 	%p5, %r13, %r6;
	@%p5 bra 	$L__BB2_2;
$L__BB2_5:
	ret;

}


// ===== COMPILED SASS (sm_100) =====

	.target	sm_100

	.elftype	@"ET_EXEC"


//--------------------- .note.nv.tkinfo           --------------------------
	.section	.note.nv.tkinfo,"",@"SHT_NOTE"
	.sectionflags	@"SHF_NOTE_NV_TKINFO"
	.tkinfo
        /*0018*/ 	.word	0x00000002
        /*0030*/ 	.string	""
        /*0030*/ 	.string	"ptxas"
        /*0030*/ 	.string	"Cuda compilation tools, release 13.0, V13.0.88"
        /*0030*/ 	.string	"Build cuda_13.0.r13.0/compiler.36424714_0"
        /*0030*/ 	.string	"-arch sm_100 -m 64 "



//--------------------- .note.nv.cuinfo           --------------------------
	.section	.note.nv.cuinfo,"",@"SHT_NOTE"
	.sectionflags	@"SHF_NOTE_NV_CUINFO"
        /*0018*/ 	.short	0x0002
        /*001a*/ 	.short	0x0064
        /*001c*/ 	.short	0x0082
	.zero		2


//--------------------- .nv.info                  --------------------------
	.section	.nv.info,"",@"SHT_CUDA_INFO"
	.align	4


	//----- nvinfo : EIATTR_REGCOUNT
	.align		4
        /*0000*/ 	.byte	0x04, 0x2f
        /*0002*/ 	.short	(.L_1 - .L_0)
	.align		4
.L_0:
        /*0004*/ 	.word	index@(_Z10initializePii)
        /*0008*/ 	.word	0x00000008


	//----- nvinfo : EIATTR_FRAME_SIZE
	.align		4
.L_1:
        /*000c*/ 	.byte	0x04, 0x11
        /*000e*/ 	.short	(.L_3 - .L_2)
	.align		4
.L_2:
        /*0010*/ 	.word	index@(_Z10initializePii)
        /*0014*/ 	.word	0x00000000


	//----- nvinfo : EIATTR_REGCOUNT
	.align		4
.L_3:
        /*0018*/ 	.byte	0x04, 0x2f
        /*001a*/ 	.short	(.L_5 - .L_4)
	.align		4
.L_4:
        /*001c*/ 	.word	index@(_Z17accumulate_bucketPiS_i)
        /*0020*/ 	.word	0x0000000a


	//----- nvinfo : EIATTR_FRAME_SIZE
	.align		4
.L_5:
        /*0024*/ 	.byte	0x04, 0x11
        /*0026*/ 	.short	(.L_7 - .L_6)
	.align		4
.L_6:
        /*0028*/ 	.word	index@(_Z17accumulate_bucketPiS_i)
        /*002c*/ 	.word	0x00000000


	//----- nvinfo : EIATTR_REGCOUNT
	.align		4
.L_7:
        /*0030*/ 	.byte	0x04, 0x2f
        /*0032*/ 	.short	(.L_9 - .L_8)
	.align		4
.L_8:
        /*0034*/ 	.word	index@(_Z14accumulate_keyPiS_ii)
        /*0038*/ 	.word	0x0000000a


	//----- nvinfo : EIATTR_FRAME_SIZE
	.align		4
.L_9:
        /*003c*/ 	.byte	0x04, 0x11
        /*003e*/ 	.short	(.L_11 - .L_10)
	.align		4
.L_10:
        /*0040*/ 	.word	index@(_Z14accumulate_keyPiS_ii)
        /*0044*/ 	.word	0x00000000


	//----- nvinfo : EIATTR_MIN_STACK_SIZE
	.align		4
.L_11:
        /*0048*/ 	.byte	0x04, 0x12
        /*004a*/ 	.short	(.L_13 - .L_12)
	.align		4
.L_12:
        /*004c*/ 	.word	index@(_Z14accumulate_keyPiS_ii)
        /*0050*/ 	.word	0x00000000


	//----- nvinfo : EIATTR_MIN_STACK_SIZE
	.align		4
.L_13:
        /*0054*/ 	.byte	0x04, 0x12
        /*0056*/ 	.short	(.L_15 - .L_14)
	.align		4
.L_14:
        /*0058*/ 	.word	index@(_Z17accumulate_bucketPiS_i)
        /*005c*/ 	.word	0x00000000


	//----- nvinfo : EIATTR_MIN_STACK_SIZE
	.align		4
.L_15:
        /*0060*/ 	.byte	0x04, 0x12
        /*0062*/ 	.short	(.L_17 - .L_16)
	.align		4
.L_16:
        /*0064*/ 	.word	index@(_Z10initializePii)
        /*0068*/ 	.word	0x00000000
.L_17:


//--------------------- .nv.compat                --------------------------
	.section	.nv.compat,"",@"SHT_CUDA_COMPAT_INFO"
	.align	4
        /*0000*/ 	.byte	0x02, 0x09, 0x00, 0x00, 0x02, 0x02, 0x01, 0x00, 0x02, 0x05, 0x05, 0x00, 0x03, 0x07, 0x01, 0x01
        /*0010*/ 	.byte	0x02, 0x03, 0x00, 0x00, 0x02, 0x06, 0x01, 0x00, 0x04, 0x0b, 0x08, 0x00, 0x09, 0x00, 0x00, 0x00
        /*0020*/ 	.byte	0x00, 0x00, 0x00, 0x00


//--------------------- .nv.info._Z14accumulate_keyPiS_ii --------------------------
	.section	.nv.info._Z14accumulate_keyPiS_ii,"",@"SHT_CUDA_INFO"
	.sectionflags	@""
	.align	4


	//----- nvinfo : EIATTR_CUDA_API_VERSION
	.align		4
        /*0000*/ 	.byte	0x04, 0x37
        /*0002*/ 	.short	(.L_19 - .L_18)
.L_18:
        /*0004*/ 	.word	0x00000082


	//----- nvinfo : EIATTR_KPARAM_INFO
	.align		4
.L_19:
        /*0008*/ 	.byte	0x04, 0x17
        /*000a*/ 	.short	(.L_21 - .L_20)
.L_20:
        /*000c*/ 	.word	0x00000000
        /*0010*/ 	.short	0x0003
        /*0012*/ 	.short	0x0014
        /*0014*/ 	.byte	0x00, 0xf0, 0x11, 0x00


	//----- nvinfo : EIATTR_KPARAM_INFO
	.align		4
.L_21:
        /*0018*/ 	.byte	0x04, 0x17
        /*001a*/ 	.short	(.L_23 - .L_22)
.L_22:
        /*001c*/ 	.word	0x00000000
        /*0020*/ 	.short	0x0002
        /*0022*/ 	.short	0x0010
        /*0024*/ 	.byte	0x00, 0xf0, 0x11, 0x00


	//----- nvinfo : EIATTR_KPARAM_INFO
	.align		4
.L_23:
        /*0028*/ 	.byte	0x04, 0x17
        /*002a*/ 	.short	(.L_25 - .L_24)
.L_24:
        /*002c*/ 	.word	0x00000000
        /*0030*/ 	.short	0x0001
        /*0032*/ 	.short	0x0008
        /*0034*/ 	.byte	0x00, 0xf5, 0x21, 0x00


	//----- nvinfo : EIATTR_KPARAM_INFO
	.align		4
.L_25:
        /*0038*/ 	.byte	0x04, 0x17
        /*003a*/ 	.short	(.L_27 - .L_26)
.L_26:
        /*003c*/ 	.word	0x00000000
        /*0040*/ 	.short	0x0000
        /*0042*/ 	.short	0x0000
        /*0044*/ 	.byte	0x00, 0xf5, 0x21, 0x00


	//----- nvinfo : EIATTR_SPARSE_MMA_MASK
	.align		4
.L_27:
        /*0048*/ 	.byte	0x03, 0x50
        /*004a*/ 	.short	0x0000


	//----- nvinfo : EIATTR_MAXREG_COUNT
	.align		4
        /*004c*/ 	.byte	0x03, 0x1b
        /*004e*/ 	.short	0x00ff


	//----- nvinfo : EIATTR_MERCURY_ISA_VERSION
	.align		4
        /*0050*/ 	.byte	0x03, 0x5f
        /*0052*/ 	.short	0x0101


	//----- nvinfo : EIATTR_VRC_CTA_INIT_COUNT
	.align		4
        /*0054*/ 	.byte	0x02, 0x4a
	.zero		1
	.zero		1


	//----- nvinfo : EIATTR_EXIT_INSTR_OFFSETS
	.align		4
        /*0058*/ 	.byte	0x04, 0x1c
        /*005a*/ 	.short	(.L_29 - .L_28)


	//   ....[0]....
.L_28:
        /*005c*/ 	.word	0x00000080


	//   ....[1]....
        /*0060*/ 	.word	0x00000160


	//   ....[2]....
        /*0064*/ 	.word	0x000001b0


	//----- nvinfo : EIATTR_CRS_STACK_SIZE
	.align		4
.L_29:
        /*0068*/ 	.byte	0x04, 0x1e
        /*006a*/ 	.short	(.L_31 - .L_30)
.L_30:
        /*006c*/ 	.word	0x00000000


	//----- nvinfo : EIATTR_CBANK_PARAM_SIZE
	.align		4
.L_31:
        /*0070*/ 	.byte	0x03, 0x19
        /*0072*/ 	.short	0x0018


	//----- nvinfo : EIATTR_PARAM_CBANK
	.align		4
        /*0074*/ 	.byte	0x04, 0x0a
        /*0076*/ 	.short	(.L_33 - .L_32)
	.align		4
.L_32:
        /*0078*/ 	.word	index@(.nv.constant0._Z14accumulate_keyPiS_ii)
        /*007c*/ 	.short	0x0380
        /*007e*/ 	.short	0x0018


	//----- nvinfo : EIATTR_SW_WAR
	.align		4
.L_33:
        /*0080*/ 	.byte	0x04, 0x36
        /*0082*/ 	.short	(.L_35 - .L_34)
.L_34:
        /*0084*/ 	.word	0x00000008
.L_35:


//--------------------- .nv.info._Z17accumulate_bucketPiS_i --------------------------
	.section	.nv.info._Z17accumulate_bucketPiS_i,"",@"SHT_CUDA_INFO"
	.sectionflags	@""
	.align	4


	//----- nvinfo : EIATTR_CUDA_API_VERSION
	.align		4
        /*0000*/ 	.byte	0x04, 0x37
        /*0002*/ 	.short	(.L_37 - .L_36)
.L_36:
        /*0004*/ 	.word	0x00000082


	//----- nvinfo : EIATTR_KPARAM_INFO
	.align		4
.L_37:
        /*0008*/ 	.byte	0x04, 0x17
        /*000a*/ 	.short	(.L_39 - .L_38)
.L_38:
        /*000c*/ 	.word	0x00000000
        /*0010*/ 	.short	0x0002
        /*0012*/ 	.short	0x0010
        /*0014*/ 	.byte	0x00, 0xf0, 0x11, 0x00


	//----- nvinfo : EIATTR_KPARAM_INFO
	.align		4
.L_39:
        /*0018*/ 	.byte	0x04, 0x17
        /*001a*/ 	.short	(.L_41 - .L_40)
.L_40:
        /*001c*/ 	.word	0x00000000
        /*0020*/ 	.short	0x0001
        /*0022*/ 	.short	0x0008
        /*0024*/ 	.byte	0x00, 0xf5, 0x21, 0x00


	//----- nvinfo : EIATTR_KPARAM_INFO
	.align		4
.L_41:
        /*0028*/ 	.byte	0x04, 0x17
        /*002a*/ 	.short	(.L_43 - .L_42)
.L_42:
        /*002c*/ 	.word	0x00000000
        /*0030*/ 	.short	0x0000
        /*0032*/ 	.short	0x0000
        /*0034*/ 	.byte	0x00, 0xf5, 0x21, 0x00


	//----- nvinfo : EIATTR_SPARSE_MMA_MASK
	.align		4
.L_43:
        /*0038*/ 	.byte	0x03, 0x50
        /*003a*/ 	.short	0x0000


	//----- nvinfo : EIATTR_MAXREG_COUNT
	.align		4
        /*003c*/ 	.byte	0x03, 0x1b
        /*003e*/ 	.short	0x00ff


	//----- nvinfo : EIATTR_MERCURY_ISA_VERSION
	.align		4
        /*0040*/ 	.byte	0x03, 0x5f
        /*0042*/ 	.short	0x0101


	//----- nvinfo : EIATTR_VRC_CTA_INIT_COUNT
	.align		4
        /*0044*/ 	.byte	0x02, 0x4a
	.zero		1
	.zero		1


	//----- nvinfo : EIATTR_EXIT_INSTR_OFFSETS
	.align		4
        /*0048*/ 	.byte	0x04, 0x1c
        /*004a*/ 	.short	(.L_45 - .L_44)


	//   ....[0]....
.L_44:
        /*004c*/ 	.word	0x00000070


	//   ....[1]....
        /*0050*/ 	.word	0x00000100


	//----- nvinfo : EIATTR_CBANK_PARAM_SIZE
	.align		4
.L_45:
        /*0054*/ 	.byte	0x03, 0x19
        /*0056*/ 	.short	0x0014


	//----- nvinfo : EIATTR_PARAM_CBANK
	.align		4
        /*0058*/ 	.byte	0x04, 0x0a
        /*005a*/ 	.short	(.L_47 - .L_46)
	.align		4
.L_46:
        /*005c*/ 	.word	index@(.nv.constant0._Z17accumulate_bucketPiS_i)
        /*0060*/ 	.short	0x0380
        /*0062*/ 	.short	0x0014


	//----- nvinfo : EIATTR_SW_WAR
	.align		4
.L_47:
        /*0064*/ 	.byte	0x04, 0x36
        /*0066*/ 	.short	(.L_49 - .L_48)
.L_48:
        /*0068*/ 	.word	0x00000008
.L_49:


//--------------------- .nv.info._Z10initializePii --------------------------
	.section	.nv.info._Z10initializePii,"",@"SHT_CUDA_INFO"
	.sectionflags	@""
	.align	4


	//----- nvinfo : EIATTR_CUDA_API_VERSION
	.align		4
        /*0000*/ 	.byte	0x04, 0x37
        /*0002*/ 	.short	(.L_51 - .L_50)
.L_50:
        /*0004*/ 	.word	0x00000082


	//----- nvinfo : EIATTR_KPARAM_INFO
	.align		4
.L_51:
        /*0008*/ 	.byte	0x04, 0x17
        /*000a*/ 	.short	(.L_53 - .L_52)
.L_52:
        /*000c*/ 	.word	0x00000000
        /*0010*/ 	.short	0x0001
        /*0012*/ 	.short	0x0008
        /*0014*/ 	.byte	0x00, 0xf0, 0x11, 0x00


	//----- nvinfo : EIATTR_KPARAM_INFO
	.align		4
.L_53:
        /*0018*/ 	.byte	0x04, 0x17
        /*001a*/ 	.short	(.L_55 - .L_54)
.L_54:
        /*001c*/ 	.word	0x00000000
        /*0020*/ 	.short	0x0000
        /*0022*/ 	.short	0x0000
        /*0024*/ 	.byte	0x00, 0xf5, 0x21, 0x00


	//----- nvinfo : EIATTR_SPARSE_MMA_MASK
	.align		4
.L_55:
        /*0028*/ 	.byte	0x03, 0x50
        /*002a*/ 	.short	0x0000


	//----- nvinfo : EIATTR_MAXREG_COUNT
	.align		4
        /*002c*/ 	.byte	0x03, 0x1b
        /*002e*/ 	.short	0x00ff


	//----- nvinfo : EIATTR_MERCURY_ISA_VERSION
	.align		4
        /*0030*/ 	.byte	0x03, 0x5f
        /*0032*/ 	.short	0x0101


	//----- nvinfo : EIATTR_VRC_CTA_INIT_COUNT
	.align		4
        /*0034*/ 	.byte	0x02, 0x4a
	.zero		1
	.zero		1


	//----- nvinfo : EIATTR_EXIT_INSTR_OFFSETS
	.align		4
        /*0038*/ 	.byte	0x04, 0x1c
        /*003a*/ 	.short	(.L_57 - .L_56)


	//   ....[0]....
.L_56:
        /*003c*/ 	.word	0x00000070


	//   ....[1]....
        /*0040*/ 	.word	0x000000c0


	//----- nvinfo : EIATTR_CBANK_PARAM_SIZE
	.align		4
.L_57:
        /*0044*/ 	.byte	0x03, 0x19
        /*0046*/ 	.short	0x000c


	//----- nvinfo : EIATTR_PARAM_CBANK
	.align		4
        /*0048*/ 	.byte	0x04, 0x0a
        /*004a*/ 	.short	(.L_59 - .L_58)
	.align		4
.L_58:
        /*004c*/ 	.word	index@(.nv.constant0._Z10initializePii)
        /*0050*/ 	.short	0x0380
        /*0052*/ 	.short	0x000c


	//----- nvinfo : EIATTR_SW_WAR
	.align		4
.L_59:
        /*0054*/ 	.byte	0x04, 0x36
        /*0056*/ 	.short	(.L_61 - .L_60)
.L_60:
        /*0058*/ 	.word	0x00000008
.L_61:


//--------------------- .nv.callgraph             --------------------------
	.section	.nv.callgraph,"",@"SHT_CUDA_CALLGRAPH"
	.align	4
	.sectionentsize	8
	.align		4
        /*0000*/ 	.word	0x00000000
	.align		4
        /*0004*/ 	.word	0xffffffff
	.align		4
        /*0008*/ 	.word	0x00000000
	.align		4
        /*000c*/ 	.word	0xfffffffe
	.align		4
        /*0010*/ 	.word	0x00000000
	.align		4
        /*0014*/ 	.word	0xfffffffd
	.align		4
        /*0018*/ 	.word	0x00000000
	.align		4
        /*001c*/ 	.word	0xfffffffc


//--------------------- .text._Z14accumulate_keyPiS_ii --------------------------
	.section	.text._Z14accumulate_keyPiS_ii,"ax",@progbits
	.align	128
        .global         _Z14accumulate_keyPiS_ii
        .type           _Z14accumulate_keyPiS_ii,@function
        .size           _Z14accumulate_keyPiS_ii,(.L_x_6 - _Z14accumulate_keyPiS_ii)
        .other          _Z14accumulate_keyPiS_ii,@"STO_CUDA_ENTRY STV_DEFAULT"
_Z14accumulate_keyPiS_ii:
.text._Z14accumulate_keyPiS_ii:
[----:B------:R-:W-:Y:S01]  /*0000*/  LDC R1, c[0x0][0x37c] ;  /* 0x0000df00ff017b82 */ /* 0x000fe20000000800 */
[----:B------:R-:W0:Y:S07]  /*0010*/  S2R R3, SR_TID.X ;  /* 0x0000000000037919 */ /* 0x000e2e0000002100 */
[----:B------:R-:W0:Y:S08]  /*0020*/  S2UR UR4, SR_CTAID.X ;  /* 0x00000000000479c3 */ /* 0x000e300000002500 */
[----:B------:R-:W0:Y:S08]  /*0030*/  LDC R0, c[0x0][0x360] ;  /* 0x0000d800ff007b82 */ /* 0x000e300000000800 */
[----:B------:R-:W1:Y:S01]  /*0040*/  LDC.64 R4, c[0x0][0x390] ;  /* 0x0000e400ff047b82 */ /* 0x000e620000000a00 */
[----:B0-----:R-:W-:Y:S01]  /*0050*/  IMAD R0, R0, UR4, R3 ;  /* 0x0000000400007c24 */ /* 0x001fe2000f8e0203 */
[----:B-1----:R-:W-:-:S04]  /*0060*/  ISETP.GE.AND P0, PT, R4, 0x1, PT ;  /* 0x000000010400780c */ /* 0x002fc80003f06270 */
[----:B------:R-:W-:-:S13]  /*0070*/  ISETP.GE.OR P0, PT, R0, R5, !P0 ;  /* 0x000000050000720c */ /* 0x000fda0004706670 */
[----:B------:R-:W-:Y:S05]  /*0080*/  @P0 EXIT ;  /* 0x000000000000094d */ /* 0x000fea0003800000 */
[----:B------:R-:W0:Y:S01]  /*0090*/  LDC.64 R4, c[0x0][0x380] ;  /* 0x0000e000ff047b82 */ /* 0x000e220000000a00 */
[----:B------:R-:W-:Y:S01]  /*00a0*/  BSSY.RECONVERGENT B0, `(.L_x_0) ;  /* 0x000000d000007945 */ /* 0x000fe20003800200 */
[----:B------:R-:W-:Y:S01]  /*00b0*/  CS2R R6, SRZ ;  /* 0x0000000000067805 */ /* 0x000fe2000001ff00 */
[----:B------:R-:W1:Y:S01]  /*00c0*/  LDCU.64 UR4, c[0x0][0x358] ;  /* 0x00006b00ff0477ac */ /* 0x000e620008000a00 */
[----:B------:R-:W2:Y:S05]  /*00d0*/  LDCU UR6, c[0x0][0x390] ;  /* 0x00007200ff0677ac */ /* 0x000eaa0008000800 */
.L_x_2:
[----:B0-----:R-:W-:-:S06]  /*00e0*/  IMAD.WIDE.U32 R2, R7, 0x4, R4 ;  /* 0x0000000407027825 */ /* 0x001fcc00078e0004 */
[----:B-1----:R-:W3:Y:S02]  /*00f0*/  LDG.E R3, desc[UR4][R2.64] ;  /* 0x0000000402037981 */ /* 0x002ee4000c1e1900 */
[----:B---3--:R-:W-:-:S05]  /*0100*/  IMAD.IADD R6, R3, 0x1, R6 ;  /* 0x0000000103067824 */ /* 0x008fca00078e0206 */
[----:B------:R-:W-:-:S13]  /*0110*/  ISETP.GE.AND P0, PT, R0, R6, PT ;  /* 0x000000060000720c */ /* 0x000fda0003f06270 */
[----:B------:R-:W-:Y:S05]  /*0120*/  @!P0 BRA `(.L_x_1) ;  /* 0x0000000000108947 */ /* 0x000fea0003800000 */
[----:B------:R-:W-:-:S05]  /*0130*/  VIADD R7, R7, 0x1 ;  /* 0x0000000107077836 */ /* 0x000fca0000000000 */
[----:B--2---:R-:W-:-:S13]  /*0140*/  ISETP.NE.AND P0, PT, R7, UR6, PT ;  /* 0x0000000607007c0c */ /* 0x004fda000bf05270 */
[----:B------:R-:W-:Y:S05]  /*0150*/  @P0 BRA `(.L_x_2) ;  /* 0xfffffffc00e00947 */ /* 0x000fea000383ffff */
[----:B------:R-:W-:Y:S05]  /*0160*/  EXIT ;  /* 0x000000000000794d */ /* 0x000fea0003800000 */
.L_x_1:
[----:B--2---:R-:W-:Y:S05]  /*0170*/  BSYNC.RECONVERGENT B0 ;  /* 0x0000000000007941 */ /* 0x004fea0003800200 */
.L_x_0:
[----:B------:R-:W0:Y:S02]  /*0180*/  LDC.64 R2, c[0x0][0x388] ;  /* 0x0000e200ff027b82 */ /* 0x000e240000000a00 */
[----:B0-----:R-:W-:-:S05]  /*0190*/  IMAD.WIDE R2, R0, 0x4, R2 ;  /* 0x0000000400027825 */ /* 0x001fca00078e0202 */
[----:B------:R-:W-:Y:S01]  /*01a0*/  STG.E desc[UR4][R2.64], R7 ;  /* 0x0000000702007986 */ /* 0x000fe2000c101904 */
[----:B------:R-:W-:Y:S05]  /*01b0*/  EXIT ;  /* 0x000000000000794d */ /* 0x000fea0003800000 */
.L_x_3:
[----:B------:R-:W-:-:S00]  /*01c0*/  BRA `(.L_x_3) ;  /* 0xfffffffc00fc7947 */ /* 0x000fc0000383ffff */
[----:B------:R-:W-:-:S00]  /*01d0*/  NOP ;  /* 0x0000000000007918 */ /* 0x000fc00000000000 */
        /* <DEDUP_REMOVED lines=10> */
.L_x_6:


//--------------------- .text._Z17accumulate_bucketPiS_i --------------------------
	.section	.text._Z17accumulate_bucketPiS_i,"ax",@progbits
	.align	128
        .global         _Z17accumulate_bucketPiS_i
        .type           _Z17accumulate_bucketPiS_i,@function
        .size           _Z17accumulate_bucketPiS_i,(.L_x_7 - _Z17accumulate_bucketPiS_i)
        .other          _Z17accumulate_bucketPiS_i,@"STO_CUDA_ENTRY STV_DEFAULT"
_Z17accumulate_bucketPiS_i:
.text._Z17accumulate_bucketPiS_i:
[----:B------:R-:W-:Y:S01]  /*0000*/  LDC R1, c[0x0][0x37c] ;  /* 0x0000df00ff017b82 */ /* 0x000fe20000000800 */
[----:B------:R-:W0:Y:S07]  /*0010*/  S2R R0, SR_TID.X ;  /* 0x0000000000007919 */ /* 0x000e2e0000002100 */
[----:B------:R-:W0:Y:S01]  /*0020*/  S2UR UR4, SR_CTAID.X ;  /* 0x00000000000479c3 */ /* 0x000e220000002500 */
[----:B------:R-:W1:Y:S07]  /*0030*/  LDCU UR5, c[0x0][0x390] ;  /* 0x00007200ff0577ac */ /* 0x000e6e0008000800 */
[----:B------:R-:W0:Y:S02]  /*0040*/  LDC R5, c[0x0][0x360] ;  /* 0x0000d800ff057b82 */ /* 0x000e240000000800 */
[----:B0-----:R-:W-:-:S05]  /*0050*/  IMAD R5, R5, UR4, R0 ;  /* 0x0000000405057c24 */ /* 0x001fca000f8e0200 */
[----:B-1----:R-:W-:-:S13]  /*0060*/  ISETP.GE.AND P0, PT, R5, UR5, PT ;  /* 0x0000000505007c0c */ /* 0x002fda000bf06270 */
[----:B------:R-:W-:Y:S05]  /*0070*/  @P0 EXIT ;  /* 0x000000000000094d */ /* 0x000fea0003800000 */
[----:B------:R-:W0:Y:S01]  /*0080*/  LDC.64 R2, c[0x0][0x388] ;  /* 0x0000e200ff027b82 */ /* 0x000e220000000a00 */
[----:B------:R-:W1:Y:S01]  /*0090*/  LDCU.64 UR4, c[0x0][0x358] ;  /* 0x00006b00ff0477ac */ /* 0x000e620008000a00 */
[----:B0-----:R-:W-:-:S06]  /*00a0*/  IMAD.WIDE R2, R5, 0x4, R2 ;  /* 0x0000000405027825 */ /* 0x001fcc00078e0202 */
[----:B------:R-:W0:Y:S01]  /*00b0*/  LDC.64 R4, c[0x0][0x380] ;  /* 0x0000e000ff047b82 */ /* 0x000e220000000a00 */
[----:B-1----:R-:W0:Y:S01]  /*00c0*/  LDG.E R3, desc[UR4][R2.64] ;  /* 0x0000000402037981 */ /* 0x002e22000c1e1900 */
[----:B------:R-:W-:Y:S02]  /*00d0*/  HFMA2 R7, -RZ, RZ, 0, 5.9604644775390625e-08 ;  /* 0x00000001ff077431 */ /* 0x000fe400000001ff */
[----:B0-----:R-:W-:-:S05]  /*00e0*/  IMAD.WIDE R4, R3, 0x4, R4 ;  /* 0x0000000403047825 */ /* 0x001fca00078e0204 */
[----:B------:R-:W-:Y:S01]  /*00f0*/  REDG.E.ADD.STRONG.GPU desc[UR4][R4.64], R7 ;  /* 0x000000070400798e */ /* 0x000fe2000c12e104 */
[----:B------:R-:W-:Y:S05]  /*0100*/  EXIT ;  /* 0x000000000000794d */ /* 0x000fea0003800000 */
.L_x_4:
        /* <DEDUP_REMOVED lines=15> */
.L_x_7:


//--------------------- .text._Z10initializePii   --------------------------
	.section	.text._Z10initializePii,"ax",@progbits
	.align	128
        .global         _Z10initializePii
        .type           _Z10initializePii,@function
        .size           _Z10initializePii,(.L_x_8 - _Z10initializePii)
        .other          _Z10initializePii,@"STO_CUDA_ENTRY STV_DEFAULT"
_Z10initializePii:
.text._Z10initializePii:
        /* <DEDUP_REMOVED lines=10> */
[----:B0-----:R-:W-:-:S05]  /*00a0*/  IMAD.WIDE R2, R5, 0x4, R2 ;  /* 0x0000000405027825 */ /* 0x001fca00078e0202 */
[----:B-1----:R-:W-:Y:S01]  /*00b0*/  STG.E desc[UR4][R2.64], RZ ;  /* 0x000000ff02007986 */ /* 0x002fe2000c101904 */
[----:B------:R-:W-:Y:S05]  /*00c0*/  EXIT ;  /* 0x000000000000794d */ /* 0x000fea0003800000 */
.L_x_5:
        /* <DEDUP_REMOVED lines=11> */
.L_x_8:


//--------------------- .nv.shared.reserved.0     --------------------------
	.section	.nv.shared.reserved.0,"aw",@nobits
	.weak		__nv_reservedSMEM_offset_0_alias
	.size		__nv_reservedSMEM_offset_0_alias, 0, 64
	.other		__nv_reservedSMEM_offset_0_alias,@"STO_CUDA_RESERVED_SHARED STV_DEFAULT"
__nv_reservedSMEM_offset_0_alias:
	.zero		0
	.zero		64


//--------------------- .nv.constant0._Z14accumulate_keyPiS_ii --------------------------
	.section	.nv.constant0._Z14accumulate_keyPiS_ii,"a",@progbits
	.sectionflags	@""
	.align	4
.nv.constant0._Z14accumulate_keyPiS_ii:
	.zero		920


//--------------------- .nv.constant0._Z17accumulate_bucketPiS_i --------------------------
	.section	.nv.constant0._Z17accumulate_bucketPiS_i,"a",@progbits
	.sectionflags	@""
	.align	4
.nv.constant0._Z17accumulate_bucketPiS_i:
	.zero		916


//--------------------- .nv.constant0._Z10initializePii --------------------------
	.section	.nv.constant0._Z10initializePii,"a",@progbits
	.sectionflags	@""
	.align	4
.nv.constant0._Z10initializePii:
	.zero		908


//--------------------- SYMBOLS --------------------------

	.type		.nv.reservedSmem.offset0,@object
	.size		.nv.reservedSmem.offset0,0x4
